//
// Generated by NVIDIA NVVM Compiler
//
// Compiler Build ID: CL-36424714
// Cuda compilation tools, release 13.0, V13.0.88
// Based on NVVM 20.0.0
//

.version 9.0
.target sm_100
.address_size 64

	// .globl	_Z22matrix_multiply_sharedPKdS0_Pdiii
// _ZZ22matrix_multiply_sharedPKdS0_PdiiiE4Asub has been demoted
// _ZZ22matrix_multiply_sharedPKdS0_PdiiiE4Bsub has been demoted

.visible .entry _Z22matrix_multiply_sharedPKdS0_Pdiii(
	.param .u64 .ptr .align 1 _Z22matrix_multiply_sharedPKdS0_Pdiii_param_0,
	.param .u64 .ptr .align 1 _Z22matrix_multiply_sharedPKdS0_Pdiii_param_1,
	.param .u64 .ptr .align 1 _Z22matrix_multiply_sharedPKdS0_Pdiii_param_2,
	.param .u32 _Z22matrix_multiply_sharedPKdS0_Pdiii_param_3,
	.param .u32 _Z22matrix_multiply_sharedPKdS0_Pdiii_param_4,
	.param .u32 _Z22matrix_multiply_sharedPKdS0_Pdiii_param_5
)
{
	.reg .pred 	%p<12>;
	.reg .b32 	%r<43>;
	.reg .b64 	%rd<13>;
	.reg .b64 	%fd<63>;
	// demoted variable
	.shared .align 8 .b8 _ZZ22matrix_multiply_sharedPKdS0_PdiiiE4Asub[2048];
	// demoted variable
	.shared .align 8 .b8 _ZZ22matrix_multiply_sharedPKdS0_PdiiiE4Bsub[2048];
	ld.param.u64 	%rd3, [_Z22matrix_multiply_sharedPKdS0_Pdiii_param_0];
	ld.param.u64 	%rd4, [_Z22matrix_multiply_sharedPKdS0_Pdiii_param_1];
	ld.param.u64 	%rd5, [_Z22matrix_multiply_sharedPKdS0_Pdiii_param_2];
	ld.param.u32 	%r24, [_Z22matrix_multiply_sharedPKdS0_Pdiii_param_3];
	ld.param.u32 	%r25, [_Z22matrix_multiply_sharedPKdS0_Pdiii_param_4];
	ld.param.u32 	%r26, [_Z22matrix_multiply_sharedPKdS0_Pdiii_param_5];
	mov.u32 	%r27, %ctaid.y;
	shl.b32 	%r28, %r27, 4;
	mov.u32 	%r40, %tid.y;
	add.s32 	%r2, %r28, %r40;
	mov.u32 	%r29, %ctaid.x;
	shl.b32 	%r3, %r29, 4;
	mov.u32 	%r38, %tid.x;
	add.s32 	%r5, %r3, %r38;
	setp.lt.s32 	%p1, %r25, 1;
	mov.f64 	%fd62, 0d0000000000000000;
	@%p1 bra 	$L__BB0_7;
	add.s32 	%r30, %r25, 15;
	shr.u32 	%r31, %r30, 4;
	shl.b32 	%r32, %r40, 7;
	mov.u32 	%r33, _ZZ22matrix_multiply_sharedPKdS0_PdiiiE4Asub;
	add.s32 	%r6, %r33, %r32;
	shl.b32 	%r34, %r38, 3;
	add.s32 	%r7, %r6, %r34;
	mov.u32 	%r35, _ZZ22matrix_multiply_sharedPKdS0_PdiiiE4Bsub;
	add.s32 	%r9, %r35, %r34;
	add.s32 	%r8, %r9, %r32;
	neg.s32 	%r42, %r31;
	mad.lo.s32 	%r36, %r40, %r26, %r38;
	add.s32 	%r41, %r36, %r3;
	shl.b32 	%r12, %r26, 4;
	mad.lo.s32 	%r39, %r25, %r2, %r38;
	cvta.to.global.u64 	%rd1, %rd3;
	cvta.to.global.u64 	%rd2, %rd4;
	mov.f64 	%fd62, 0d0000000000000000;
$L__BB0_2:
	setp.ge.s32 	%p2, %r2, %r24;
	setp.ge.u32 	%p3, %r38, %r25;
	mov.f64 	%fd60, 0d0000000000000000;
	or.pred  	%p4, %p2, %p3;
	@%p4 bra 	$L__BB0_4;
	mul.wide.u32 	%rd6, %r39, 8;
	add.s64 	%rd7, %rd1, %rd6;
	ld.global.f64 	%fd60, [%rd7];
$L__BB0_4:
	setp.ge.s32 	%p5, %r5, %r26;
	st.shared.f64 	[%r7], %fd60;
	setp.ge.u32 	%p6, %r40, %r25;
	mov.f64 	%fd61, 0d0000000000000000;
	or.pred  	%p7, %p5, %p6;
	@%p7 bra 	$L__BB0_6;
	mul.wide.u32 	%rd8, %r41, 8;
	add.s64 	%rd9, %rd2, %rd8;
	ld.global.f64 	%fd61, [%rd9];
$L__BB0_6:
	st.shared.f64 	[%r8], %fd61;
	bar.sync 	0;
	ld.shared.f64 	%fd12, [%r6];
	ld.shared.f64 	%fd13, [%r9];
	fma.rn.f64 	%fd14, %fd12, %fd13, %fd62;
	ld.shared.f64 	%fd15, [%r6+8];
	ld.shared.f64 	%fd16, [%r9+128];
	fma.rn.f64 	%fd17, %fd15, %fd16, %fd14;
	ld.shared.f64 	%fd18, [%r6+16];
	ld.shared.f64 	%fd19, [%r9+256];
	fma.rn.f64 	%fd20, %fd18, %fd19, %fd17;
	ld.shared.f64 	%fd21, [%r6+24];
	ld.shared.f64 	%fd22, [%r9+384];
	fma.rn.f64 	%fd23, %fd21, %fd22, %fd20;
	ld.shared.f64 	%fd24, [%r6+32];
	ld.shared.f64 	%fd25, [%r9+512];
	fma.rn.f64 	%fd26, %fd24, %fd25, %fd23;
	ld.shared.f64 	%fd27, [%r6+40];
	ld.shared.f64 	%fd28, [%r9+640];
	fma.rn.f64 	%fd29, %fd27, %fd28, %fd26;
	ld.shared.f64 	%fd30, [%r6+48];
	ld.shared.f64 	%fd31, [%r9+768];
	fma.rn.f64 	%fd32, %fd30, %fd31, %fd29;
	ld.shared.f64 	%fd33, [%r6+56];
	ld.shared.f64 	%fd34, [%r9+896];
	fma.rn.f64 	%fd35, %fd33, %fd34, %fd32;
	ld.shared.f64 	%fd36, [%r6+64];
	ld.shared.f64 	%fd37, [%r9+1024];
	fma.rn.f64 	%fd38, %fd36, %fd37, %fd35;
	ld.shared.f64 	%fd39, [%r6+72];
	ld.shared.f64 	%fd40, [%r9+1152];
	fma.rn.f64 	%fd41, %fd39, %fd40, %fd38;
	ld.shared.f64 	%fd42, [%r6+80];
	ld.shared.f64 	%fd43, [%r9+1280];
	fma.rn.f64 	%fd44, %fd42, %fd43, %fd41;
	ld.shared.f64 	%fd45, [%r6+88];
	ld.shared.f64 	%fd46, [%r9+1408];
	fma.rn.f64 	%fd47, %fd45, %fd46, %fd44;
	ld.shared.f64 	%fd48, [%r6+96];
	ld.shared.f64 	%fd49, [%r9+1536];
	fma.rn.f64 	%fd50, %fd48, %fd49, %fd47;
	ld.shared.f64 	%fd51, [%r6+104];
	ld.shared.f64 	%fd52, [%r9+1664];
	fma.rn.f64 	%fd53, %fd51, %fd52, %fd50;
	ld.shared.f64 	%fd54, [%r6+112];
	ld.shared.f64 	%fd55, [%r9+1792];
	fma.rn.f64 	%fd56, %fd54, %fd55, %fd53;
	ld.shared.f64 	%fd57, [%r6+120];
	ld.shared.f64 	%fd58, [%r9+1920];
	fma.rn.f64 	%fd62, %fd57, %fd58, %fd56;
	bar.sync 	0;
	add.s32 	%r42, %r42, 1;
	setp.ne.s32 	%p8, %r42, 0;
	add.s32 	%r41, %r41, %r12;
	add.s32 	%r40, %r40, 16;
	add.s32 	%r39, %r39, 16;
	add.s32 	%r38, %r38, 16;
	@%p8 bra 	$L__BB0_2;
$L__BB0_7:
	setp.ge.s32 	%p9, %r2, %r24;
	setp.ge.s32 	%p10, %r5, %r26;
	or.pred  	%p11, %p9, %p10;
	@%p11 bra 	$L__BB0_9;
	mad.lo.s32 	%r37, %r26, %r2, %r5;
	cvta.to.global.u64 	%rd10, %rd5;
	mul.wide.s32 	%rd11, %r37, 8;
	add.s64 	%rd12, %rd10, %rd11;
	st.global.f64 	[%rd12], %fd62;
$L__BB0_9:
	ret;

}


// ===== COMPILED SASS (sm_100) =====

	.target	sm_100

	.elftype	@"ET_EXEC"


//--------------------- .note.nv.tkinfo           --------------------------
	.section	.note.nv.tkinfo,"",@"SHT_NOTE"
	.sectionflags	@"SHF_NOTE_NV_TKINFO"
	.tkinfo
        /*0018*/ 	.word	0x00000002
        /*0030*/ 	.string	""
        /*0030*/ 	.string	"ptxas"
        /*0030*/ 	.string	"Cuda compilation tools, release 13.0, V13.0.88"
        /*0030*/ 	.string	"Build cuda_13.0.r13.0/compiler.36424714_0"
        /*0030*/ 	.string	"-arch sm_100 -m 64 "



//--------------------- .note.nv.cuinfo           --------------------------
	.section	.note.nv.cuinfo,"",@"SHT_NOTE"
	.sectionflags	@"SHF_NOTE_NV_CUINFO"
        /*0018*/ 	.short	0x0002
        /*001a*/ 	.short	0x0064
        /*001c*/ 	.short	0x0082
	.zero		2


//--------------------- .nv.info                  --------------------------
	.section	.nv.info,"",@"SHT_CUDA_INFO"
	.align	4


	//----- nvinfo : EIATTR_REGCOUNT
	.align		4
        /*0000*/ 	.byte	0x04, 0x2f
        /*0002*/ 	.short	(.L_1 - .L_0)
	.align		4
.L_0:
        /*0004*/ 	.word	index@(_Z22matrix_multiply_sharedPKdS0_Pdiii)
        /*0008*/ 	.word	0x00000020


	//----- nvinfo : EIATTR_FRAME_SIZE
	.align		4
.L_1:
        /*000c*/ 	.byte	0x04, 0x11
        /*000e*/ 	.short	(.L_3 - .L_2)
	.align		4
.L_2:
        /*0010*/ 	.word	index@(_Z22matrix_multiply_sharedPKdS0_Pdiii)
        /*0014*/ 	.word	0x00000000


	//----- nvinfo : EIATTR_MIN_STACK_SIZE
	.align		4
.L_3:
        /*0018*/ 	.byte	0x04, 0x12
        /*001a*/ 	.short	(.L_5 - .L_4)
	.align		4
.L_4:
        /*001c*/ 	.word	index@(_Z22matrix_multiply_sharedPKdS0_Pdiii)
        /*0020*/ 	.word	0x00000000
.L_5:


//--------------------- .nv.compat                --------------------------
	.section	.nv.compat,"",@"SHT_CUDA_COMPAT_INFO"
	.align	4
        /*0000*/ 	.byte	0x02, 0x09, 0x00, 0x00, 0x02, 0x02, 0x01, 0x00, 0x02, 0x05, 0x05, 0x00, 0x03, 0x07, 0x01, 0x01
        /*0010*/ 	.byte	0x02, 0x03, 0x00, 0x00, 0x02, 0x06, 0x01, 0x00, 0x04, 0x0b, 0x08, 0x00, 0x01, 0x00, 0x00, 0x00
        /*0020*/ 	.byte	0x00, 0x00, 0x00, 0x00


//--------------------- .nv.info._Z22matrix_multiply_sharedPKdS0_Pdiii --------------------------
	.section	.nv.info._Z22matrix_multiply_sharedPKdS0_Pdiii,"",@"SHT_CUDA_INFO"
	.sectionflags	@""
	.align	4


	//----- nvinfo : EIATTR_CUDA_API_VERSION
	.align		4
        /*0000*/ 	.byte	0x04, 0x37
        /*0002*/ 	.short	(.L_7 - .L_6)
.L_6:
        /*0004*/ 	.word	0x00000082


	//----- nvinfo : EIATTR_KPARAM_INFO
	.align		4
.L_7:
        /*0008*/ 	.byte	0x04, 0x17
        /*000a*/ 	.short	(.L_9 - .L_8)
.L_8:
        /*000c*/ 	.word	0x00000000
        /*0010*/ 	.short	0x0005
        /*0012*/ 	.short	0x0020
        /*0014*/ 	.byte	0x00, 0xf0, 0x11, 0x00


	//----- nvinfo : EIATTR_KPARAM_INFO
	.align		4
.L_9:
        /*0018*/ 	.byte	0x04, 0x17
        /*001a*/ 	.short	(.L_11 - .L_10)
.L_10:
        /*001c*/ 	.word	0x00000000
        /*0020*/ 	.short	0x0004
        /*0022*/ 	.short	0x001c
        /*0024*/ 	.byte	0x00, 0xf0, 0x11, 0x00


	//----- nvinfo : EIATTR_KPARAM_INFO
	.align		4
.L_11:
        /*0028*/ 	.byte	0x04, 0x17
        /*002a*/ 	.short	(.L_13 - .L_12)
.L_12:
        /*002c*/ 	.word	0x00000000
        /*0030*/ 	.short	0x0003
        /*0032*/ 	.short	0x0018
        /*0034*/ 	.byte	0x00, 0xf0, 0x11, 0x00


	//----- nvinfo : EIATTR_KPARAM_INFO
	.align		4
.L_13:
        /*0038*/ 	.byte	0x04, 0x17
        /*003a*/ 	.short	(.L_15 - .L_14)
.L_14:
        /*003c*/ 	.word	0x00000000
        /*0040*/ 	.short	0x0002
        /*0042*/ 	.short	0x0010
        /*0044*/ 	.byte	0x00, 0xf5, 0x21, 0x00


	//----- nvinfo : EIATTR_KPARAM_INFO
	.align		4
.L_15:
        /*0048*/ 	.byte	0x04, 0x17
        /*004a*/ 	.short	(.L_17 - .L_16)
.L_16:
        /*004c*/ 	.word	0x00000000
        /*0050*/ 	.short	0x0001
        /*0052*/ 	.short	0x0008
        /*0054*/ 	.byte	0x00, 0xf5, 0x21, 0x00


	//----- nvinfo : EIATTR_KPARAM_INFO
	.align		4
.L_17:
        /*0058*/ 	.byte	0x04, 0x17
        /*005a*/ 	.short	(.L_19 - .L_18)
.L_18:
        /*005c*/ 	.word	0x00000000
        /*0060*/ 	.short	0x0000
        /*0062*/ 	.short	0x0000
        /*0064*/ 	.byte	0x00, 0xf5, 0x21, 0x00


	//----- nvinfo : EIATTR_SPARSE_MMA_MASK
	.align		4
.L_19:
        /*0068*/ 	.byte	0x03, 0x50
        /*006a*/ 	.short	0x0000


	//----- nvinfo : EIATTR_MAXREG_COUNT
	.align		4
        /*006c*/ 	.byte	0x03, 0x1b
        /*006e*/ 	.short	0x00ff


	//----- nvinfo : EIATTR_NUM_BARRIERS
	.align		4
        /*0070*/ 	.byte	0x02, 0x4c
        /*0072*/ 	.byte	0x01
	.zero		1


	//----- nvinfo : EIATTR_MERCURY_ISA_VERSION
	.align		4
        /*0074*/ 	.byte	0x03, 0x5f
        /*0076*/ 	.short	0x0101


	//----- nvinfo : EIATTR_VRC_CTA_INIT_COUNT
	.align		4
        /*0078*/ 	.byte	0x02, 0x4a
	.zero		1
	.zero		1


	//----- nvinfo : EIATTR_EXIT_INSTR_OFFSETS
	.align		4
        /*007c*/ 	.byte	0x04, 0x1c
        /*007e*/ 	.short	(.L_21 - .L_20)


	//   ....[0]....
.L_20:
        /*0080*/ 	.word	0x00000620


	//   ....[1]....
        /*0084*/ 	.word	0x00000670


	//----- nvinfo : EIATTR_CBANK_PARAM_SIZE
	.align		4
.L_21:
        /*0088*/ 	.byte	0x03, 0x19
        /*008a*/ 	.short	0x0024


	//----- nvinfo : EIATTR_PARAM_CBANK
	.align		4
        /*008c*/ 	.byte	0x04, 0x0a
        /*008e*/ 	.short	(.L_23 - .L_22)
	.align		4
.L_22:
        /*0090*/ 	.word	index@(.nv.constant0._Z22matrix_multiply_sharedPKdS0_Pdiii)
        /*0094*/ 	.short	0x0380
        /*0096*/ 	.short	0x0024


	//----- nvinfo : EIATTR_SW_WAR
	.align		4
.L_23:
        /*0098*/ 	.byte	0x04, 0x36
        /*009a*/ 	.short	(.L_25 - .L_24)
.L_24:
        /*009c*/ 	.word	0x00000008
.L_25:


//--------------------- .nv.callgraph             --------------------------
	.section	.nv.callgraph,"",@"SHT_CUDA_CALLGRAPH"
	.align	4
	.sectionentsize	8
	.align		4
        /*0000*/ 	.word	0x00000000
	.align		4
        /*0004*/ 	.word	0xffffffff
	.align		4
        /*0008*/ 	.word	0x00000000
	.align		4
        /*000c*/ 	.word	0xfffffffe
	.align		4
        /*0010*/ 	.word	0x00000000
	.align		4
        /*0014*/ 	.word	0xfffffffd
	.align		4
        /*0018*/ 	.word	0x00000000
	.align		4
        /*001c*/ 	.word	0xfffffffc


//--------------------- .text._Z22matrix_multiply_sharedPKdS0_Pdiii --------------------------
	.section	.text._Z22matrix_multiply_sharedPKdS0_Pdiii,"ax",@progbits
	.align	128
        .global         _Z22matrix_multiply_sharedPKdS0_Pdiii
        .type           _Z22matrix_multiply_sharedPKdS0_Pdiii,@function
        .size           _Z22matrix_multiply_sharedPKdS0_Pdiii,(.L_x_3 - _Z22matrix_multiply_sharedPKdS0_Pdiii)
        .other          _Z22matrix_multiply_sharedPKdS0_Pdiii,@"STO_CUDA_ENTRY STV_DEFAULT"
_Z22matrix_multiply_sharedPKdS0_Pdiii:
.text._Z22matrix_multiply_sharedPKdS0_Pdiii:
[----:B------:R-:W-:Y:S01]  /*0000*/  LDC R1, c[0x0][0x37c] ;  /* 0x0000df00ff017b82 */ /* 0x000fe20000000800 */
[----:B------:R-:W0:Y:S01]  /*0010*/  S2R R18, SR_CTAID.Y ;  /* 0x0000000000127919 */ /* 0x000e220000002600 */
[----:B------:R-:W1:Y:S01]  /*0020*/  LDCU UR10, c[0x0][0x39c] ;  /* 0x00007380ff0a77ac */ /* 0x000e620008000800 */
[----:B------:R-:W-:Y:S01]  /*0030*/  CS2R R10, SRZ ;  /* 0x00000000000a7805 */ /* 0x000fe2000001ff00 */
[----:B------:R-:W0:Y:S01]  /*0040*/  S2R R17, SR_TID.Y ;  /* 0x0000000000117919 */ /* 0x000e220000002200 */
[----:B------:R-:W2:Y:S01]  /*0050*/  LDCU UR14, c[0x0][0x3a0] ;  /* 0x00007400ff0e77ac */ /* 0x000ea20008000800 */
[----:B------:R-:W3:Y:S01]  /*0060*/  S2R R2, SR_CTAID.X ;  /* 0x0000000000027919 */ /* 0x000ee20000002500 */
[----:B------:R-:W4:Y:S01]  /*0070*/  LDCU.64 UR8, c[0x0][0x358] ;  /* 0x00006b00ff0877ac */ /* 0x000f220008000a00 */
[----:B------:R-:W3:Y:S01]  /*0080*/  S2R R16, SR_TID.X ;  /* 0x0000000000107919 */ /* 0x000ee20000002100 */
[----:B-1----:R-:W-:Y:S01]  /*0090*/  UISETP.GE.AND UP0, UPT, UR10, 0x1, UPT ;  /* 0x000000010a00788c */ /* 0x002fe2000bf06270 */
[----:B0-----:R-:W-:-:S02]  /*00a0*/  IMAD R18, R18, 0x10, R17 ;  /* 0x0000001012127824 */ /* 0x001fc400078e0211 */
[----:B---3--:R-:W-:-:S06]  /*00b0*/  IMAD R19, R2, 0x10, R16 ;  /* 0x0000001002137824 */ /* 0x008fcc00078e0210 */
[----:B--2-4-:R-:W-:Y:S05]  /*00c0*/  BRA.U !UP0, `(.L_x_0) ;  /* 0x0000000508487547 */ /* 0x014fea000b800000 */
[----:B------:R-:W0:Y:S01]  /*00d0*/  S2UR UR7, SR_CgaCtaId ;  /* 0x00000000000779c3 */ /* 0x000e220000008800 */
[----:B------:R-:W1:Y:S01]  /*00e0*/  LDCU UR11, c[0x0][0x3a0] ;  /* 0x00007400ff0b77ac */ /* 0x000e620008000800 */
[----:B------:R-:W-:Y:S01]  /*00f0*/  CS2R R10, SRZ ;  /* 0x00000000000a7805 */ /* 0x000fe2000001ff00 */
[----:B------:R-:W-:Y:S01]  /*0100*/  IMAD R6, R18, UR10, R16 ;  /* 0x0000000a12067c24 */ /* 0x000fe2000f8e0210 */
[----:B------:R-:W-:Y:S01]  /*0110*/  UMOV UR5, 0x400 ;  /* 0x0000040000057882 */ /* 0x000fe20000000000 */
[----:B------:R-:W-:-:S03]  /*0120*/  UIADD3 UR4, UPT, UPT, UR10, 0xf, URZ ;  /* 0x0000000f0a047890 */ /* 0x000fc6000fffe0ff */
[----:B------:R-:W2:Y:S01]  /*0130*/  LDC R0, c[0x0][0x3a0] ;  /* 0x0000e800ff007b82 */ /* 0x000ea20000000800 */
[----:B------:R-:W-:Y:S02]  /*0140*/  UIADD3 UR6, UPT, UPT, UR5, 0x800, URZ ;  /* 0x0000080005067890 */ /* 0x000fe4000fffe0ff */
[----:B------:R-:W-:Y:S01]  /*0150*/  USHF.R.U32.HI UR4, URZ, 0x4, UR4 ;  /* 0x00000004ff047899 */ /* 0x000fe20008011604 */
[----:B------:R-:W3:Y:S03]  /*0160*/  LDCU.64 UR12, c[0x0][0x398] ;  /* 0x00007300ff0c77ac */ /* 0x000ee60008000a00 */
[----:B------:R-:W-:Y:S01]  /*0170*/  UIADD3 UR4, UPT, UPT, -UR4, URZ, URZ ;  /* 0x000000ff04047290 */ /* 0x000fe2000fffe1ff */
[----:B-1----:R-:W-:-:S04]  /*0180*/  IMAD R7, R17, UR11, R16 ;  /* 0x0000000b11077c24 */ /* 0x002fc8000f8e0210 */
[----:B------:R-:W-:Y:S01]  /*0190*/  IMAD R7, R2, 0x10, R7 ;  /* 0x0000001002077824 */ /* 0x000fe200078e0207 */
[----:B0-----:R-:W-:Y:S02]  /*01a0*/  ULEA UR6, UR7, UR6, 0x18 ;  /* 0x0000000607067291 */ /* 0x001fe4000f8ec0ff */
[----:B------:R-:W-:-:S04]  /*01b0*/  ULEA UR5, UR7, UR5, 0x18 ;  /* 0x0000000507057291 */ /* 0x000fc8000f8ec0ff */
[----:B------:R-:W-:Y:S02]  /*01c0*/  LEA R3, R16, UR6, 0x3 ;  /* 0x0000000610037c11 */ /* 0x000fe4000f8e18ff */
[----:B------:R-:W-:-:S03]  /*01d0*/  LEA R5, R17, UR5, 0x7 ;  /* 0x0000000511057c11 */ /* 0x000fc6000f8e38ff */
[----:B------:R-:W-:Y:S01]  /*01e0*/  IMAD R2, R17, 0x80, R3 ;  /* 0x0000008011027824 */ /* 0x000fe200078e0203 */
[----:B---3--:R-:W-:-:S07]  /*01f0*/  LEA R4, R16, R5, 0x3 ;  /* 0x0000000510047211 */ /* 0x008fce00078e18ff */
.L_x_1:
[----:B------:R-:W-:Y:S02]  /*0200*/  ISETP.GE.U32.AND P1, PT, R16, UR13, PT ;  /* 0x0000000d10007c0c */ /* 0x000fe4000bf26070 */
[----:B------:R-:W-:Y:S02]  /*0210*/  CS2R R24, SRZ ;  /* 0x0000000000187805 */ /* 0x000fe4000001ff00 */
[----:B------:R-:W-:Y:S02]  /*0220*/  ISETP.GE.U32.AND P0, PT, R17, UR13, PT ;  /* 0x0000000d11007c0c */ /* 0x000fe4000bf06070 */
[----:B------:R-:W-:Y:S02]  /*0230*/  CS2R R26, SRZ ;  /* 0x00000000001a7805 */ /* 0x000fe4000001ff00 */
[----:B------:R-:W-:Y:S02]  /*0240*/  ISETP.GE.OR P1, PT, R18, UR12, P1 ;  /* 0x0000000c12007c0c */ /* 0x000fe40008f26670 */
[----:B--2---:R-:W-:-:S11]  /*0250*/  ISETP.GE.OR P0, PT, R19, R0, P0 ;  /* 0x000000001300720c */ /* 0x004fd60000706670 */
[----:B------:R-:W0:Y:S08]  /*0260*/  @!P1 LDC.64 R12, c[0x0][0x380] ;  /* 0x0000e000ff0c9b82 */ /* 0x000e300000000a00 */
[----:B------:R-:W1:Y:S01]  /*0270*/  @!P0 LDC.64 R8, c[0x0][0x388] ;  /* 0x0000e200ff088b82 */ /* 0x000e620000000a00 */
[----:B0-----:R-:W-:-:S05]  /*0280*/  @!P1 IMAD.WIDE.U32 R28, R6, 0x8, R12 ;  /* 0x00000008061c9825 */ /* 0x001fca00078e000c */
[----:B------:R-:W2:Y:S01]  /*0290*/  @!P1 LDG.E.64 R24, desc[UR8][R28.64] ;  /* 0x000000081c189981 */ /* 0x000ea2000c1e1b00 */
[----:B-1----:R-:W-:-:S05]  /*02a0*/  @!P0 IMAD.WIDE.U32 R20, R7, 0x8, R8 ;  /* 0x0000000807148825 */ /* 0x002fca00078e0008 */
[----:B------:R-:W3:Y:S04]  /*02b0*/  @!P0 LDG.E.64 R26, desc[UR8][R20.64] ;  /* 0x00000008141a8981 */ /* 0x000ee8000c1e1b00 */
[----:B--2---:R-:W-:Y:S04]  /*02c0*/  STS.64 [R4], R24 ;  /* 0x0000001804007388 */ /* 0x004fe80000000a00 */
[----:B---3--:R-:W-:Y:S01]  /*02d0*/  STS.64 [R2], R26 ;  /* 0x0000001a02007388 */ /* 0x008fe20000000a00 */
[----:B------:R-:W-:Y:S06]  /*02e0*/  BAR.SYNC.DEFER_BLOCKING 0x0 ;  /* 0x0000000000007b1d */ /* 0x000fec0000010000 */
[----:B------:R-:W-:Y:S04]  /*02f0*/  LDS.64 R8, [R3] ;  /* 0x0000000003087984 */ /* 0x000fe80000000a00 */
[----:B------:R-:W0:Y:S04]  /*0300*/  LDS.128 R12, [R5] ;  /* 0x00000000050c7984 */ /* 0x000e280000000c00 */
[----:B------:R-:W1:Y:S04]  /*0310*/  LDS.64 R20, [R3+0x80] ;  /* 0x0000800003147984 */ /* 0x000e680000000a00 */
[----:B------:R-:W-:Y:S04]  /*0320*/  LDS.64 R22, [R3+0x100] ;  /* 0x0001000003167984 */ /* 0x000fe80000000a00 */
[----:B------:R-:W-:Y:S01]  /*0330*/  LDS.64 R24, [R3+0x200] ;  /* 0x0002000003187984 */ /* 0x000fe20000000a00 */
[----:B0-----:R-:W-:-:S03]  /*0340*/  DFMA R12, R12, R8, R10 ;  /* 0x000000080c0c722b */ /* 0x001fc6000000000a */
[----:B------:R-:W0:Y:S05]  /*0350*/  LDS.128 R8, [R5+0x10] ;  /* 0x0000100005087984 */ /* 0x000e2a0000000c00 */
[----:B-1----:R-:W-:Y:S01]  /*0360*/  DFMA R14, R20, R14, R12 ;  /* 0x0000000e140e722b */ /* 0x002fe2000000000c */
[----:B------:R-:W1:Y:S07]  /*0370*/  LDS.64 R20, [R3+0x180] ;  /* 0x0001800003147984 */ /* 0x000e6e0000000a00 */
[----:B0-----:R-:W-:-:S02]  /*0380*/  DFMA R8, R8, R22, R14 ;  /* 0x000000160808722b */ /* 0x001fc4000000000e */
[----:B------:R-:W0:Y:S04]  /*0390*/  LDS.128 R12, [R5+0x20] ;  /* 0x00002000050c7984 */ /* 0x000e280000000c00 */
[----:B------:R-:W-:Y:S02]  /*03a0*/  LDS.64 R22, [R3+0x300] ;  /* 0x0003000003167984 */ /* 0x000fe40000000a00 */
[----:B-1----:R-:W-:Y:S02]  /*03b0*/  DFMA R10, R20, R10, R8 ;  /* 0x0000000a140a722b */ /* 0x002fe40000000008 */
[----:B------:R-:W1:Y:S06]  /*03c0*/  LDS.64 R20, [R3+0x280] ;  /* 0x0002800003147984 */ /* 0x000e6c0000000a00 */
        /* <DEDUP_REMOVED lines=17> */
[----:B------:R-:W2:Y:S02]  /*04e0*/  LDS.64 R22, [R3+0x680] ;  /* 0x0006800003167984 */ /* 0x000ea40000000a00 */
[----:B-1----:R-:W-:Y:S02]  /*04f0*/  DFMA R10, R20, R10, R8 ;  /* 0x0000000a140a722b */ /* 0x002fe40000000008 */
[----:B------:R-:W-:Y:S06]  /*0500*/  LDS.64 R20, [R3+0x700] ;  /* 0x0007000003147984 */ /* 0x000fec0000000a00 */
[----:B0-----:R-:W-:-:S02]  /*0510*/  DFMA R24, R12, R24, R10 ;  /* 0x000000180c18722b */ /* 0x001fc4000000000a */
[----:B------:R-:W0:Y:S04]  /*0520*/  LDS.128 R8, [R5+0x70] ;  /* 0x0000700005087984 */ /* 0x000e280000000c00 */
[----:B------:R-:W1:Y:S02]  /*0530*/  LDS.64 R12, [R3+0x780] ;  /* 0x00078000030c7984 */ /* 0x000e640000000a00 */
[----:B--2---:R-:W-:Y:S01]  /*0540*/  DFMA R14, R22, R14, R24 ;  /* 0x0000000e160e722b */ /* 0x004fe20000000018 */
[----:B------:R-:W-:-:S04]  /*0550*/  UIADD3 UR4, UPT, UPT, UR4, 0x1, URZ ;  /* 0x0000000104047890 */ /* 0x000fc8000fffe0ff */
[----:B------:R-:W-:Y:S01]  /*0560*/  UISETP.NE.AND UP0, UPT, UR4, URZ, UPT ;  /* 0x000000ff0400728c */ /* 0x000fe2000bf05270 */
[----:B------:R-:W-:Y:S01]  /*0570*/  VIADD R17, R17, 0x10 ;  /* 0x0000001011117836 */ /* 0x000fe20000000000 */
[----:B------:R-:W-:Y:S01]  /*0580*/  IADD3 R16, PT, PT, R16, 0x10, RZ ;  /* 0x0000001010107810 */ /* 0x000fe20007ffe0ff */
[----:B------:R-:W-:Y:S01]  /*0590*/  VIADD R6, R6, 0x10 ;  /* 0x0000001006067836 */ /* 0x000fe20000000000 */
[----:B------:R-:W-:Y:S01]  /*05a0*/  LEA R7, R0, R7, 0x4 ;  /* 0x0000000700077211 */ /* 0x000fe200078e20ff */
[----:B0-----:R-:W-:-:S08]  /*05b0*/  DFMA R8, R8, R20, R14 ;  /* 0x000000140808722b */ /* 0x001fd0000000000e */
[----:B-1----:R-:W-:Y:S01]  /*05c0*/  DFMA R10, R12, R10, R8 ;  /* 0x0000000a0c0a722b */ /* 0x002fe20000000008 */
[----:B------:R-:W-:Y:S06]  /*05d0*/  BAR.SYNC.DEFER_BLOCKING 0x0 ;  /* 0x0000000000007b1d */ /* 0x000fec0000010000 */
[----:B------:R-:W-:Y:S05]  /*05e0*/  BRA.U UP0, `(.L_x_1) ;  /* 0xfffffffd00047547 */ /* 0x000fea000b83ffff */
.L_x_0:
[----:B------:R-:W0:Y:S01]  /*05f0*/  LDCU UR4, c[0x0][0x398] ;  /* 0x00007300ff0477ac */ /* 0x000e220008000800 */
[----:B------:R-:W-:-:S04]  /*0600*/  ISETP.GE.AND P0, PT, R19, UR14, PT ;  /* 0x0000000e13007c0c */ /* 0x000fc8000bf06270 */
[----:B0-----:R-:W-:-:S13]  /*0610*/  ISETP.GE.OR P0, PT, R18, UR4, P0 ;  /* 0x0000000412007c0c */ /* 0x001fda0008706670 */
[----:B------:R-:W-:Y:S05]  /*0620*/  @P0 EXIT ;  /* 0x000000000000094d */ /* 0x000fea0003800000 */
[----:B------:R-:W0:Y:S01]  /*0630*/  LDC.64 R2, c[0x0][0x390] ;  /* 0x0000e400ff027b82 */ /* 0x000e220000000a00 */
[----:B------:R-:W-:-:S04]  /*0640*/  IMAD R19, R18, UR14, R19 ;  /* 0x0000000e12137c24 */ /* 0x000fc8000f8e0213 */
[----:B0-----:R-:W-:-:S05]  /*0650*/  IMAD.WIDE R2, R19, 0x8, R2 ;  /* 0x0000000813027825 */ /* 0x001fca00078e0202 */
[----:B------:R-:W-:Y:S01]  /*0660*/  STG.E.64 desc[UR8][R2.64], R10 ;  /* 0x0000000a02007986 */ /* 0x000fe2000c101b08 */
[----:B------:R-:W-:Y:S05]  /*0670*/  EXIT ;  /* 0x000000000000794d */ /* 0x000fea0003800000 */
.L_x_2:
[----:B------:R-:W-:-:S00]  /*0680*/  BRA `(.L_x_2) ;  /* 0xfffffffc00fc7947 */ /* 0x000fc0000383ffff */
[----:B------:R-:W-:-:S00]  /*0690*/  NOP ;  /* 0x0000000000007918 */ /* 0x000fc00000000000 */
        /* <DEDUP_REMOVED lines=14> */
.L_x_3:


//--------------------- .nv.shared._Z22matrix_multiply_sharedPKdS0_Pdiii --------------------------
	.section	.nv.shared._Z22matrix_multiply_sharedPKdS0_Pdiii,"aw",@nobits
	.sectionflags	@""
	.align	8
.nv.shared._Z22matrix_multiply_sharedPKdS0_Pdiii:
	.zero		5120


//--------------------- .nv.shared.reserved.0     --------------------------
	.section	.nv.shared.reserved.0,"aw",@nobits
	.weak		__nv_reservedSMEM_offset_0_alias
	.size		__nv_reservedSMEM_offset_0_alias, 0, 64
	.other		__nv_reservedSMEM_offset_0_alias,@"STO_CUDA_RESERVED_SHARED STV_DEFAULT"
__nv_reservedSMEM_offset_0_alias:
	.zero		0
	.zero		64


//--------------------- .nv.constant0._Z22matrix_multiply_sharedPKdS0_Pdiii --------------------------
	.section	.nv.constant0._Z22matrix_multiply_sharedPKdS0_Pdiii,"a",@progbits
	.sectionflags	@""
	.align	4
.nv.constant0._Z22matrix_multiply_sharedPKdS0_Pdiii:
	.zero		932


//--------------------- SYMBOLS --------------------------

	.type		.nv.reservedSmem.offset0,@object
	.size		.nv.reservedSmem.offset0,0x4
	.type		.nv.reservedSmem.cap,@object
	.size		.nv.reservedSmem.cap,0x4
